//
// Generated by NVIDIA NVVM Compiler
//
// Compiler Build ID: CL-36424714
// Cuda compilation tools, release 13.0, V13.0.88
// Based on NVVM 20.0.0
//

.version 9.0
.target sm_100
.address_size 64

	// .globl	_Z7kernelAPiS_S_i
.extern .func  (.param .b32 func_retval0) vprintf
(
	.param .b64 vprintf_param_0,
	.param .b64 vprintf_param_1
)
;
.global .align 1 .b8 $str[4] = {37, 100, 10};

.visible .entry _Z7kernelAPiS_S_i(
	.param .u64 .ptr .align 1 _Z7kernelAPiS_S_i_param_0,
	.param .u64 .ptr .align 1 _Z7kernelAPiS_S_i_param_1,
	.param .u64 .ptr .align 1 _Z7kernelAPiS_S_i_param_2,
	.param .u32 _Z7kernelAPiS_S_i_param_3
)
{
	.local .align 8 .b8 	__local_depot0[8];
	.reg .b64 	%SP;
	.reg .b64 	%SPL;
	.reg .pred 	%p<2>;
	.reg .b32 	%r<15>;
	.reg .b64 	%rd<17>;
	.reg .b64 	%fd<6>;

	mov.u64 	%SPL, __local_depot0;
	cvta.local.u64 	%SP, %SPL;
	ld.param.u64 	%rd3, [_Z7kernelAPiS_S_i_param_0];
	ld.param.u64 	%rd4, [_Z7kernelAPiS_S_i_param_1];
	ld.param.u64 	%rd2, [_Z7kernelAPiS_S_i_param_2];
	cvta.to.global.u64 	%rd5, %rd4;
	cvta.to.global.u64 	%rd6, %rd3;
	mov.u32 	%r5, %tid.x;
	mov.u32 	%r6, %ctaid.x;
	mov.u32 	%r7, %ntid.x;
	mad.lo.s32 	%r8, %r6, %r7, %r5;
	cvt.rn.f64.s32 	%fd1, %r8;
	div.rn.f64 	%fd2, %fd1, 0d40C3880000000000;
	cvt.rmi.f64.f64 	%fd3, %fd2;
	mul.f64 	%fd4, %fd3, 0d40C3880000000000;
	sub.f64 	%fd5, %fd1, %fd4;
	cvt.rzi.s32.f64 	%r1, %fd5;
	mul.wide.s32 	%rd7, %r8, 4;
	add.s64 	%rd1, %rd6, %rd7;
	ld.global.u32 	%r9, [%rd1];
	mul.wide.s32 	%rd8, %r1, 4;
	add.s64 	%rd9, %rd5, %rd8;
	ld.global.u32 	%r10, [%rd9];
	mul.lo.s32 	%r14, %r10, %r9;
	st.global.u32 	[%rd1], %r14;
	setp.gt.s32 	%p1, %r8, 1;
	@%p1 bra 	$L__BB0_2;
	add.u64 	%rd10, %SP, 0;
	add.u64 	%rd11, %SPL, 0;
	st.local.u32 	[%rd11], %r14;
	mov.u64 	%rd12, $str;
	cvta.global.u64 	%rd13, %rd12;
	{ // callseq 0, 0
	.param .b64 param0;
	st.param.b64 	[param0], %rd13;
	.param .b64 param1;
	st.param.b64 	[param1], %rd10;
	.param .b32 retval0;
	call.uni (retval0), 
	vprintf, 
	(
	param0, 
	param1
	);
	ld.param.b32 	%r11, [retval0];
	} // callseq 0
	ld.global.u32 	%r14, [%rd1];
$L__BB0_2:
	cvta.to.global.u64 	%rd14, %rd2;
	add.s64 	%rd16, %rd14, %rd8;
	atom.global.add.u32 	%r13, [%rd16], %r14;
	ret;

}


// ===== COMPILED SASS (sm_100) =====

	.target	sm_100

	.elftype	@"ET_EXEC"


//--------------------- .note.nv.tkinfo           --------------------------
	.section	.note.nv.tkinfo,"",@"SHT_NOTE"
	.sectionflags	@"SHF_NOTE_NV_TKINFO"
	.tkinfo
        /*0018*/ 	.word	0x00000002
        /*0030*/ 	.string	""
        /*0030*/ 	.string	"ptxas"
        /*0030*/ 	.string	"Cuda compilation tools, release 13.0, V13.0.88"
        /*0030*/ 	.string	"Build cuda_13.0.r13.0/compiler.36424714_0"
        /*0030*/ 	.string	"-arch sm_100 -m 64 "



//--------------------- .note.nv.cuinfo           --------------------------
	.section	.note.nv.cuinfo,"",@"SHT_NOTE"
	.sectionflags	@"SHF_NOTE_NV_CUINFO"
        /*0018*/ 	.short	0x0002
        /*001a*/ 	.short	0x0064
        /*001c*/ 	.short	0x0082
	.zero		2


//--------------------- .nv.info                  --------------------------
	.section	.nv.info,"",@"SHT_CUDA_INFO"
	.align	4


	//----- nvinfo : EIATTR_REGCOUNT
	.align		4
        /*0000*/ 	.byte	0x04, 0x2f
        /*0002*/ 	.short	(.L_2 - .L_1)
	.align		4
.L_1:
        /*0004*/ 	.word	index@(_Z7kernelAPiS_S_i)
        /*0008*/ 	.word	0x00000019


	//----- nvinfo : EIATTR_FRAME_SIZE
	.align		4
.L_2:
        /*000c*/ 	.byte	0x04, 0x11
        /*000e*/ 	.short	(.L_4 - .L_3)
	.align		4
.L_3:
        /*0010*/ 	.word	index@($__internal_0_$__cuda_sm20_div_rn_f64_full)
        /*0014*/ 	.word	0x00000008


	//----- nvinfo : EIATTR_FRAME_SIZE
	.align		4
.L_4:
        /*0018*/ 	.byte	0x04, 0x11
        /*001a*/ 	.short	(.L_6 - .L_5)
	.align		4
.L_5:
        /*001c*/ 	.word	index@(_Z7kernelAPiS_S_i)
        /*0020*/ 	.word	0x00000008


	//----- nvinfo : EIATTR_MIN_STACK_SIZE
	.align		4
.L_6:
        /*0024*/ 	.byte	0x04, 0x12
        /*0026*/ 	.short	(.L_8 - .L_7)
	.align		4
.L_7:
        /*0028*/ 	.word	index@(_Z7kernelAPiS_S_i)
        /*002c*/ 	.word	0x00000008
.L_8:


//--------------------- .nv.compat                --------------------------
	.section	.nv.compat,"",@"SHT_CUDA_COMPAT_INFO"
	.align	4
        /*0000*/ 	.byte	0x02, 0x09, 0x00, 0x00, 0x02, 0x02, 0x01, 0x00, 0x02, 0x05, 0x05, 0x00, 0x03, 0x07, 0x01, 0x01
        /*0010*/ 	.byte	0x02, 0x03, 0x00, 0x00, 0x02, 0x06, 0x01, 0x00, 0x04, 0x0b, 0x08, 0x00, 0x01, 0x00, 0x00, 0x00
        /*0020*/ 	.byte	0x00, 0x00, 0x00, 0x00


//--------------------- .nv.info._Z7kernelAPiS_S_i --------------------------
	.section	.nv.info._Z7kernelAPiS_S_i,"",@"SHT_CUDA_INFO"
	.sectionflags	@""
	.align	4


	//----- nvinfo : EIATTR_CUDA_API_VERSION
	.align		4
        /*0000*/ 	.byte	0x04, 0x37
        /*0002*/ 	.short	(.L_10 - .L_9)
.L_9:
        /*0004*/ 	.word	0x00000082


	//----- nvinfo : EIATTR_KPARAM_INFO
	.align		4
.L_10:
        /*0008*/ 	.byte	0x04, 0x17
        /*000a*/ 	.short	(.L_12 - .L_11)
.L_11:
        /*000c*/ 	.word	0x00000000
        /*0010*/ 	.short	0x0003
        /*0012*/ 	.short	0x0018
        /*0014*/ 	.byte	0x00, 0xf0, 0x11, 0x00


	//----- nvinfo : EIATTR_KPARAM_INFO
	.align		4
.L_12:
        /*0018*/ 	.byte	0x04, 0x17
        /*001a*/ 	.short	(.L_14 - .L_13)
.L_13:
        /*001c*/ 	.word	0x00000000
        /*0020*/ 	.short	0x0002
        /*0022*/ 	.short	0x0010
        /*0024*/ 	.byte	0x00, 0xf5, 0x21, 0x00


	//----- nvinfo : EIATTR_KPARAM_INFO
	.align		4
.L_14:
        /*0028*/ 	.byte	0x04, 0x17
        /*002a*/ 	.short	(.L_16 - .L_15)
.L_15:
        /*002c*/ 	.word	0x00000000
        /*0030*/ 	.short	0x0001
        /*0032*/ 	.short	0x0008
        /*0034*/ 	.byte	0x00, 0xf5, 0x21, 0x00


	//----- nvinfo : EIATTR_KPARAM_INFO
	.align		4
.L_16:
        /*0038*/ 	.byte	0x04, 0x17
        /*003a*/ 	.short	(.L_18 - .L_17)
.L_17:
        /*003c*/ 	.word	0x00000000
        /*0040*/ 	.short	0x0000
        /*0042*/ 	.short	0x0000
        /*0044*/ 	.byte	0x00, 0xf5, 0x21, 0x00


	//----- nvinfo : EIATTR_SPARSE_MMA_MASK
	.align		4
.L_18:
        /*0048*/ 	.byte	0x03, 0x50
        /*004a*/ 	.short	0x0000


	//----- nvinfo : EIATTR_MAXREG_COUNT
	.align		4
        /*004c*/ 	.byte	0x03, 0x1b
        /*004e*/ 	.short	0x00ff


	//----- nvinfo : EIATTR_EXTERNS
	.align		4
        /*0050*/ 	.byte	0x04, 0x0f
        /*0052*/ 	.short	(.L_20 - .L_19)


	//   ....[0]....
	.align		4
.L_19:
        /*0054*/ 	.word	index@(vprintf)


	//----- nvinfo : EIATTR_MERCURY_ISA_VERSION
	.align		4
.L_20:
        /*0058*/ 	.byte	0x03, 0x5f
        /*005a*/ 	.short	0x0101


	//----- nvinfo : EIATTR_VRC_CTA_INIT_COUNT
	.align		4
        /*005c*/ 	.byte	0x02, 0x4a
	.zero		1
	.zero		1


	//----- nvinfo : EIATTR_SYSCALL_OFFSETS
	.align		4
        /*0060*/ 	.byte	0x04, 0x46
        /*0062*/ 	.short	(.L_22 - .L_21)


	//   ....[0]....
.L_21:
        /*0064*/ 	.word	0x00000370


	//----- nvinfo : EIATTR_EXIT_INSTR_OFFSETS
	.align		4
.L_22:
        /*0068*/ 	.byte	0x04, 0x1c
        /*006a*/ 	.short	(.L_24 - .L_23)


	//   ....[0]....
.L_23:
        /*006c*/ 	.word	0x000003d0


	//----- nvinfo : EIATTR_CRS_STACK_SIZE
	.align		4
.L_24:
        /*0070*/ 	.byte	0x04, 0x1e
        /*0072*/ 	.short	(.L_26 - .L_25)
.L_25:
        /*0074*/ 	.word	0x00000000


	//----- nvinfo : EIATTR_CBANK_PARAM_SIZE
	.align		4
.L_26:
        /*0078*/ 	.byte	0x03, 0x19
        /*007a*/ 	.short	0x001c


	//----- nvinfo : EIATTR_PARAM_CBANK
	.align		4
        /*007c*/ 	.byte	0x04, 0x0a
        /*007e*/ 	.short	(.L_28 - .L_27)
	.align		4
.L_27:
        /*0080*/ 	.word	index@(.nv.constant0._Z7kernelAPiS_S_i)
        /*0084*/ 	.short	0x0380
        /*0086*/ 	.short	0x001c


	//----- nvinfo : EIATTR_SW_WAR
	.align		4
.L_28:
        /*0088*/ 	.byte	0x04, 0x36
        /*008a*/ 	.short	(.L_30 - .L_29)
.L_29:
        /*008c*/ 	.word	0x00000008
.L_30:


//--------------------- .nv.callgraph             --------------------------
	.section	.nv.callgraph,"",@"SHT_CUDA_CALLGRAPH"
	.align	4
	.sectionentsize	8
	.align		4
        /*0000*/ 	.word	0x00000000
	.align		4
        /*0004*/ 	.word	0xffffffff
	.align		4
        /*0008*/ 	.word	index@(_Z7kernelAPiS_S_i)
	.align		4
        /*000c*/ 	.word	index@(vprintf)
	.align		4
        /*0010*/ 	.word	0x00000000
	.align		4
        /*0014*/ 	.word	0xfffffffe
	.align		4
        /*0018*/ 	.word	0x00000000
	.align		4
        /*001c*/ 	.word	0xfffffffd
	.align		4
        /*0020*/ 	.word	0x00000000
	.align		4
        /*0024*/ 	.word	0xfffffffc


//--------------------- .nv.constant4             --------------------------
	.section	.nv.constant4,"a",@progbits
	.align	8
	.align		8
.nv.constant4:
        /*0000*/ 	.dword	vprintf
	.align		8
        /*0008*/ 	.dword	$str


//--------------------- .text._Z7kernelAPiS_S_i   --------------------------
	.section	.text._Z7kernelAPiS_S_i,"ax",@progbits
	.align	128
        .global         _Z7kernelAPiS_S_i
        .type           _Z7kernelAPiS_S_i,@function
        .size           _Z7kernelAPiS_S_i,(.L_x_10 - _Z7kernelAPiS_S_i)
        .other          _Z7kernelAPiS_S_i,@"STO_CUDA_ENTRY STV_DEFAULT"
_Z7kernelAPiS_S_i:
.text._Z7kernelAPiS_S_i:
[----:B------:R-:W0:Y:S01]  /*0000*/  LDC R1, c[0x0][0x37c] ;  /* 0x0000df00ff017b82 */ /* 0x000e220000000800 */
[----:B------:R-:W1:Y:S01]  /*0010*/  MUFU.RCP64H R3, 10000 ;  /* 0x40c3880000037908 */ /* 0x000e620000001800 */
[----:B------:R-:W2:Y:S01]  /*0020*/  S2R R0, SR_TID.X ;  /* 0x0000000000007919 */ /* 0x000ea20000002100 */
[----:B------:R-:W-:Y:S01]  /*0030*/  IMAD.MOV.U32 R6, RZ, RZ, 0x0 ;  /* 0x00000000ff067424 */ /* 0x000fe200078e00ff */
[----:B------:R-:W3:Y:S01]  /*0040*/  LDCU UR5, c[0x0][0x2fc] ;  /* 0x00005f80ff0577ac */ /* 0x000ee20008000800 */
[----:B------:R-:W-:-:S03]  /*0050*/  IMAD.MOV.U32 R7, RZ, RZ, 0x40c38800 ;  /* 0x40c38800ff077424 */ /* 0x000fc600078e00ff */
[----:B------:R-:W2:Y:S01]  /*0060*/  S2UR UR4, SR_CTAID.X ;  /* 0x00000000000479c3 */ /* 0x000ea20000002500 */
[----:B------:R-:W-:Y:S01]  /*0070*/  IMAD.MOV.U32 R2, RZ, RZ, 0x1 ;  /* 0x00000001ff027424 */ /* 0x000fe200078e00ff */
[----:B------:R-:W4:Y:S01]  /*0080*/  LDCU.64 UR36, c[0x0][0x358] ;  /* 0x00006b00ff2477ac */ /* 0x000f220008000a00 */
[----:B0-----:R-:W-:Y:S01]  /*0090*/  VIADD R1, R1, 0xfffffff8 ;  /* 0xfffffff801017836 */ /* 0x001fe20000000000 */
[----:B------:R-:W-:Y:S04]  /*00a0*/  BSSY.RECONVERGENT B0, `(.L_x_0) ;  /* 0x0000017000007945 */ /* 0x000fe80003800200 */
[----:B------:R-:W2:Y:S01]  /*00b0*/  LDC R9, c[0x0][0x360] ;  /* 0x0000d800ff097b82 */ /* 0x000ea20000000800 */
[----:B-1----:R-:W-:-:S08]  /*00c0*/  DFMA R4, R2, -R6, 1 ;  /* 0x3ff000000204742b */ /* 0x002fd00000000806 */
[----:B------:R-:W-:-:S08]  /*00d0*/  DFMA R4, R4, R4, R4 ;  /* 0x000000040404722b */ /* 0x000fd00000000004 */
[----:B------:R-:W-:Y:S01]  /*00e0*/  DFMA R2, R2, R4, R2 ;  /* 0x000000040202722b */ /* 0x000fe20000000002 */
[----:B--2---:R-:W-:Y:S01]  /*00f0*/  IMAD R4, R9, UR4, R0 ;  /* 0x0000000409047c24 */ /* 0x004fe2000f8e0200 */
[----:B------:R-:W0:Y:S06]  /*0100*/  LDCU UR4, c[0x0][0x2f8] ;  /* 0x00005f00ff0477ac */ /* 0x000e2c0008000800 */
[C---:B------:R-:W-:Y:S01]  /*0110*/  DFMA R6, R2.reuse, -R6, 1 ;  /* 0x3ff000000206742b */ /* 0x040fe20000000806 */
[----:B------:R-:W1:Y:S07]  /*0120*/  I2F.F64 R8, R4 ;  /* 0x0000000400087312 */ /* 0x000e6e0000201c00 */
[----:B------:R-:W-:-:S08]  /*0130*/  DFMA R2, R2, R6, R2 ;  /* 0x000000060202722b */ /* 0x000fd00000000002 */
[----:B-1----:R-:W-:Y:S01]  /*0140*/  DMUL R6, R8, R2 ;  /* 0x0000000208067228 */ /* 0x002fe20000000000 */
[----:B------:R-:W-:-:S07]  /*0150*/  FSETP.GEU.AND P2, PT, |R9|, 6.5827683646048100446e-37, PT ;  /* 0x036000000900780b */ /* 0x000fce0003f4e200 */
[----:B------:R-:W-:-:S08]  /*0160*/  DFMA R10, R6, -10000, R8 ;  /* 0xc0c38800060a782b */ /* 0x000fd00000000008 */
[----:B------:R-:W-:Y:S01]  /*0170*/  DFMA R2, R2, R10, R6 ;  /* 0x0000000a0202722b */ /* 0x000fe20000000006 */
[----:B0-----:R-:W-:-:S05]  /*0180*/  IADD3 R6, P1, PT, R1, UR4, RZ ;  /* 0x0000000401067c10 */ /* 0x001fca000ff3e0ff */
[----:B---3--:R-:W-:-:S04]  /*0190*/  IMAD.X R7, RZ, RZ, UR5, P1 ;  /* 0x00000005ff077e24 */ /* 0x008fc800088e06ff */
[----:B------:R-:W-:-:S05]  /*01a0*/  FFMA R0, RZ, 6.1103515625, R3 ;  /* 0x40c38800ff007823 */ /* 0x000fca0000000003 */
[----:B------:R-:W-:-:S13]  /*01b0*/  FSETP.GT.AND P0, PT, |R0|, 1.469367938527859385e-39, PT ;  /* 0x001000000000780b */ /* 0x000fda0003f04200 */
[----:B----4-:R-:W-:Y:S05]  /*01c0*/  @P0 BRA P2, `(.L_x_1) ;  /* 0x0000000000100947 */ /* 0x010fea0001000000 */
[----:B------:R-:W-:-:S07]  /*01d0*/  MOV R0, 0x1f0 ;  /* 0x000001f000007802 */ /* 0x000fce0000000f00 */
[----:B------:R-:W-:Y:S05]  /*01e0*/  CALL.REL.NOINC `($__internal_0_$__cuda_sm20_div_rn_f64_full) ;  /* 0x00000000007c7944 */ /* 0x000fea0003c00000 */
[----:B------:R-:W-:Y:S02]  /*01f0*/  IMAD.MOV.U32 R2, RZ, RZ, R14 ;  /* 0x000000ffff027224 */ /* 0x000fe400078e000e */
[----:B------:R-:W-:-:S07]  /*0200*/  IMAD.MOV.U32 R3, RZ, RZ, R15 ;  /* 0x000000ffff037224 */ /* 0x000fce00078e000f */
.L_x_1:
[----:B------:R-:W-:Y:S05]  /*0210*/  BSYNC.RECONVERGENT B0 ;  /* 0x0000000000007941 */ /* 0x000fea0003800200 */
.L_x_0:
[----:B------:R-:W0:Y:S01]  /*0220*/  FRND.F64.FLOOR R2, R2 ;  /* 0x0000000200027313 */ /* 0x000e220000305800 */
[----:B------:R-:W1:Y:S08]  /*0230*/  LDC.64 R10, c[0x0][0x388] ;  /* 0x0000e200ff0a7b82 */ /* 0x000e700000000a00 */
[----:B------:R-:W2:Y:S01]  /*0240*/  LDC.64 R16, c[0x0][0x380] ;  /* 0x0000e000ff107b82 */ /* 0x000ea20000000a00 */
[----:B0-----:R-:W-:-:S10]  /*0250*/  DFMA R18, R2, -10000, R8 ;  /* 0xc0c388000212782b */ /* 0x001fd40000000008 */
[----:B------:R-:W1:Y:S01]  /*0260*/  F2I.F64.TRUNC R18, R18 ;  /* 0x0000001200127311 */ /* 0x000e62000030d100 */
[----:B--2---:R-:W-:-:S05]  /*0270*/  IMAD.WIDE R16, R4, 0x4, R16 ;  /* 0x0000000404107825 */ /* 0x004fca00078e0210 */
[----:B------:R-:W2:Y:S01]  /*0280*/  LDG.E R0, desc[UR36][R16.64] ;  /* 0x0000002410007981 */ /* 0x000ea2000c1e1900 */
[----:B-1----:R-:W-:-:S06]  /*0290*/  IMAD.WIDE R8, R18, 0x4, R10 ;  /* 0x0000000412087825 */ /* 0x002fcc00078e020a */
[----:B------:R-:W2:Y:S01]  /*02a0*/  LDG.E R9, desc[UR36][R8.64] ;  /* 0x0000002408097981 */ /* 0x000ea2000c1e1900 */
[----:B------:R-:W-:Y:S01]  /*02b0*/  ISETP.GT.AND P0, PT, R4, 0x1, PT ;  /* 0x000000010400780c */ /* 0x000fe20003f04270 */
[----:B------:R-:W-:Y:S01]  /*02c0*/  BSSY.RECONVERGENT B6, `(.L_x_2) ;  /* 0x000000d000067945 */ /* 0x000fe20003800200 */
[----:B--2---:R-:W-:-:S05]  /*02d0*/  IMAD R0, R0, R9, RZ ;  /* 0x0000000900007224 */ /* 0x004fca00078e02ff */
[----:B------:R0:W-:Y:S06]  /*02e0*/  STG.E desc[UR36][R16.64], R0 ;  /* 0x0000000010007986 */ /* 0x0001ec000c101924 */
[----:B------:R-:W-:Y:S05]  /*02f0*/  @P0 BRA `(.L_x_3) ;  /* 0x0000000000240947 */ /* 0x000fea0003800000 */
[----:B------:R-:W-:Y:S01]  /*0300*/  MOV R2, 0x0 ;  /* 0x0000000000027802 */ /* 0x000fe20000000f00 */
[----:B------:R1:W-:Y:S01]  /*0310*/  STL [R1], R0 ;  /* 0x0000000001007387 */ /* 0x0003e20000100800 */
[----:B------:R-:W2:Y:S04]  /*0320*/  LDCU.64 UR4, c[0x4][0x8] ;  /* 0x01000100ff0477ac */ /* 0x000ea80008000a00 */
[----:B------:R-:W3:Y:S01]  /*0330*/  LDC.64 R2, c[0x4][R2] ;  /* 0x0100000002027b82 */ /* 0x000ee20000000a00 */
[----:B--2---:R-:W-:Y:S02]  /*0340*/  IMAD.U32 R4, RZ, RZ, UR4 ;  /* 0x00000004ff047e24 */ /* 0x004fe4000f8e00ff */
[----:B-1----:R-:W-:-:S07]  /*0350*/  IMAD.U32 R5, RZ, RZ, UR5 ;  /* 0x00000005ff057e24 */ /* 0x002fce000f8e00ff */
[----:B------:R-:W-:-:S07]  /*0360*/  LEPC R20, `(.L_x_4) ;  /* 0x000000001014794e */ /* 0x000fce0000000000 */
[----:B0--3--:R-:W-:Y:S05]  /*0370*/  CALL.ABS.NOINC R2 ;  /* 0x0000000002007343 */ /* 0x009fea0003c00000 */
.L_x_4:
[----:B------:R1:W5:Y:S02]  /*0380*/  LDG.E R0, desc[UR36][R16.64] ;  /* 0x0000002410007981 */ /* 0x000364000c1e1900 */
.L_x_3:
[----:B------:R-:W-:Y:S05]  /*0390*/  BSYNC.RECONVERGENT B6 ;  /* 0x0000000000067941 */ /* 0x000fea0003800200 */
.L_x_2:
[----:B------:R-:W2:Y:S02]  /*03a0*/  LDC.64 R2, c[0x0][0x390] ;  /* 0x0000e400ff027b82 */ /* 0x000ea40000000a00 */
[----:B--2---:R-:W-:-:S05]  /*03b0*/  IMAD.WIDE R18, R18, 0x4, R2 ;  /* 0x0000000412127825 */ /* 0x004fca00078e0202 */
[----:B-----5:R-:W-:Y:S01]  /*03c0*/  REDG.E.ADD.STRONG.GPU desc[UR36][R18.64], R0 ;  /* 0x000000001200798e */ /* 0x020fe2000c12e124 */
[----:B------:R-:W-:Y:S05]  /*03d0*/  EXIT ;  /* 0x000000000000794d */ /* 0x000fea0003800000 */
        .weak           $__internal_0_$__cuda_sm20_div_rn_f64_full
        .type           $__internal_0_$__cuda_sm20_div_rn_f64_full,@function
        .size           $__internal_0_$__cuda_sm20_div_rn_f64_full,(.L_x_10 - $__internal_0_$__cuda_sm20_div_rn_f64_full)
$__internal_0_$__cuda_sm20_div_rn_f64_full:
[----:B------:R-:W-:Y:S01]  /*03e0*/  IMAD.MOV.U32 R3, RZ, RZ, 0x3ff38800 ;  /* 0x3ff38800ff037424 */ /* 0x000fe200078e00ff */
[----:B------:R-:W-:Y:S01]  /*03f0*/  MOV R12, 0x1 ;  /* 0x00000001000c7802 */ /* 0x000fe20000000f00 */
[----:B------:R-:W-:Y:S01]  /*0400*/  IMAD.MOV.U32 R2, RZ, RZ, 0x0 ;  /* 0x00000000ff027424 */ /* 0x000fe200078e00ff */
[C---:B------:R-:W-:Y:S01]  /*0410*/  FSETP.GEU.AND P1, PT, |R9|.reuse, 1.469367938527859385e-39, PT ;  /* 0x001000000900780b */ /* 0x040fe20003f2e200 */
[----:B------:R-:W0:Y:S01]  /*0420*/  MUFU.RCP64H R13, R3 ;  /* 0x00000003000d7308 */ /* 0x000e220000001800 */
[----:B------:R-:W-:Y:S01]  /*0430*/  LOP3.LUT R5, R9, 0x7ff00000, RZ, 0xc0, !PT ;  /* 0x7ff0000009057812 */ /* 0x000fe200078ec0ff */
[----:B------:R-:W-:Y:S01]  /*0440*/  IMAD.MOV.U32 R15, RZ, RZ, 0x1ca00000 ;  /* 0x1ca00000ff0f7424 */ /* 0x000fe200078e00ff */
[----:B------:R-:W-:Y:S01]  /*0450*/  BSSY.RECONVERGENT B1, `(.L_x_5) ;  /* 0x0000044000017945 */ /* 0x000fe20003800200 */
[----:B------:R-:W-:Y:S01]  /*0460*/  IMAD.MOV.U32 R21, RZ, RZ, 0x40c00000 ;  /* 0x40c00000ff157424 */ /* 0x000fe200078e00ff */
[----:B------:R-:W-:Y:S01]  /*0470*/  ISETP.GE.U32.AND P0, PT, R5, 0x40c00000, PT ;  /* 0x40c000000500780c */ /* 0x000fe20003f06070 */
[----:B------:R-:W-:-:S02]  /*0480*/  IMAD.MOV.U32 R20, RZ, RZ, R5 ;  /* 0x000000ffff147224 */ /* 0x000fc400078e0005 */
[----:B------:R-:W-:Y:S01]  /*0490*/  VIADD R22, R21, 0xffffffff ;  /* 0xffffffff15167836 */ /* 0x000fe20000000000 */
[----:B------:R-:W-:-:S04]  /*04a0*/  SEL R15, R15, 0x63400000, !P0 ;  /* 0x634000000f0f7807 */ /* 0x000fc80004000000 */
[----:B------:R-:W-:Y:S01]  /*04b0*/  @!P1 LOP3.LUT R16, R15, 0x80000000, R9, 0xf8, !PT ;  /* 0x800000000f109812 */ /* 0x000fe200078ef809 */
[----:B0-----:R-:W-:-:S03]  /*04c0*/  DFMA R10, R12, -R2, 1 ;  /* 0x3ff000000c0a742b */ /* 0x001fc60000000802 */
[----:B------:R-:W-:Y:S01]  /*04d0*/  @!P1 LOP3.LUT R17, R16, 0x100000, RZ, 0xfc, !PT ;  /* 0x0010000010119812 */ /* 0x000fe200078efcff */
[----:B------:R-:W-:-:S04]  /*04e0*/  @!P1 IMAD.MOV.U32 R16, RZ, RZ, RZ ;  /* 0x000000ffff109224 */ /* 0x000fc800078e00ff */
[----:B------:R-:W-:-:S08]  /*04f0*/  DFMA R10, R10, R10, R10 ;  /* 0x0000000a0a0a722b */ /* 0x000fd0000000000a */
[----:B------:R-:W-:Y:S01]  /*0500*/  DFMA R12, R12, R10, R12 ;  /* 0x0000000a0c0c722b */ /* 0x000fe2000000000c */
[----:B------:R-:W-:Y:S01]  /*0510*/  LOP3.LUT R11, R15, 0x800fffff, R9, 0xf8, !PT ;  /* 0x800fffff0f0b7812 */ /* 0x000fe200078ef809 */
[----:B------:R-:W-:-:S06]  /*0520*/  IMAD.MOV.U32 R10, RZ, RZ, R8 ;  /* 0x000000ffff0a7224 */ /* 0x000fcc00078e0008 */
[----:B------:R-:W-:Y:S02]  /*0530*/  DFMA R18, R12, -R2, 1 ;  /* 0x3ff000000c12742b */ /* 0x000fe40000000802 */
[----:B------:R-:W-:-:S06]  /*0540*/  @!P1 DFMA R10, R10, 2, -R16 ;  /* 0x400000000a0a982b */ /* 0x000fcc0000000810 */
[----:B------:R-:W-:-:S04]  /*0550*/  DFMA R12, R12, R18, R12 ;  /* 0x000000120c0c722b */ /* 0x000fc8000000000c */
[----:B------:R-:W-:-:S04]  /*0560*/  @!P1 LOP3.LUT R20, R11, 0x7ff00000, RZ, 0xc0, !PT ;  /* 0x7ff000000b149812 */ /* 0x000fc800078ec0ff */
[----:B------:R-:W-:Y:S01]  /*0570*/  DMUL R16, R12, R10 ;  /* 0x0000000a0c107228 */ /* 0x000fe20000000000 */
[----:B------:R-:W-:-:S05]  /*0580*/  VIADD R14, R20, 0xffffffff ;  /* 0xffffffff140e7836 */ /* 0x000fca0000000000 */
[----:B------:R-:W-:Y:S02]  /*0590*/  ISETP.GT.U32.AND P0, PT, R14, 0x7feffffe, PT ;  /* 0x7feffffe0e00780c */ /* 0x000fe40003f04070 */
[----:B------:R-:W-:Y:S02]  /*05a0*/  DFMA R18, R16, -R2, R10 ;  /* 0x800000021012722b */ /* 0x000fe4000000000a */
[----:B------:R-:W-:-:S06]  /*05b0*/  ISETP.GT.U32.OR P0, PT, R22, 0x7feffffe, P0 ;  /* 0x7feffffe1600780c */ /* 0x000fcc0000704470 */
[----:B------:R-:W-:-:S07]  /*05c0*/  DFMA R12, R12, R18, R16 ;  /* 0x000000120c0c722b */ /* 0x000fce0000000010 */
[----:B------:R-:W-:Y:S05]  /*05d0*/  @P0 BRA `(.L_x_6) ;  /* 0x0000000000680947 */ /* 0x000fea0003800000 */
[----:B------:R-:W-:Y:S01]  /*05e0*/  MOV R14, 0x40c00000 ;  /* 0x40c00000000e7802 */ /* 0x000fe20000000f00 */
[----:B------:R-:W-:-:S03]  /*05f0*/  IMAD.MOV.U32 R16, RZ, RZ, RZ ;  /* 0x000000ffff107224 */ /* 0x000fc600078e00ff */
[----:B------:R-:W-:-:S04]  /*0600*/  VIADDMNMX R5, R5, -R14, 0xb9600000, !PT ;  /* 0xb960000005057446 */ /* 0x000fc8000780090e */
[----:B------:R-:W-:-:S05]  /*0610*/  VIMNMX R14, PT, PT, R5, 0x46a00000, PT ;  /* 0x46a00000050e7848 */ /* 0x000fca0003fe0100 */
[----:B------:R-:W-:-:S04]  /*0620*/  IMAD.IADD R5, R14, 0x1, -R15 ;  /* 0x000000010e057824 */ /* 0x000fc800078e0a0f */
[----:B------:R-:W-:-:S06]  /*0630*/  VIADD R17, R5, 0x7fe00000 ;  /* 0x7fe0000005117836 */ /* 0x000fcc0000000000 */
[----:B------:R-:W-:-:S10]  /*0640*/  DMUL R14, R12, R16 ;  /* 0x000000100c0e7228 */ /* 0x000fd40000000000 */
[----:B------:R-:W-:-:S13]  /*0650*/  FSETP.GTU.AND P0, PT, |R15|, 1.469367938527859385e-39, PT ;  /* 0x001000000f00780b */ /* 0x000fda0003f0c200 */
[----:B------:R-:W-:Y:S05]  /*0660*/  @P0 BRA `(.L_x_7) ;  /* 0x0000000000880947 */ /* 0x000fea0003800000 */
[----:B------:R-:W-:Y:S01]  /*0670*/  DFMA R2, R12, -R2, R10 ;  /* 0x800000020c02722b */ /* 0x000fe2000000000a */
[----:B------:R-:W-:-:S09]  /*0680*/  IMAD.MOV.U32 R16, RZ, RZ, RZ ;  /* 0x000000ffff107224 */ /* 0x000fd200078e00ff */
[C---:B------:R-:W-:Y:S02]  /*0690*/  FSETP.NEU.AND P0, PT, R3.reuse, RZ, PT ;  /* 0x000000ff0300720b */ /* 0x040fe40003f0d000 */
[----:B------:R-:W-:-:S04]  /*06a0*/  LOP3.LUT R2, R3, 0x40c38800, RZ, 0x3c, !PT ;  /* 0x40c3880003027812 */ /* 0x000fc800078e3cff */
[----:B------:R-:W-:-:S04]  /*06b0*/  LOP3.LUT R11, R2, 0x80000000, RZ, 0xc0, !PT ;  /* 0x80000000020b7812 */ /* 0x000fc800078ec0ff */
[----:B------:R-:W-:-:S03]  /*06c0*/  LOP3.LUT R17, R11, R17, RZ, 0xfc, !PT ;  /* 0x000000110b117212 */ /* 0x000fc600078efcff */
[----:B------:R-:W-:Y:S05]  /*06d0*/  @!P0 BRA `(.L_x_7) ;  /* 0x00000000006c8947 */ /* 0x000fea0003800000 */
[----:B------:R-:W-:Y:S01]  /*06e0*/  IMAD.MOV R3, RZ, RZ, -R5 ;  /* 0x000000ffff037224 */ /* 0x000fe200078e0a05 */
[----:B------:R-:W-:Y:S01]  /*06f0*/  IADD3 R5, PT, PT, -R5, -0x43300000, RZ ;  /* 0xbcd0000005057810 */ /* 0x000fe20007ffe1ff */
[----:B------:R-:W-:-:S06]  /*0700*/  IMAD.MOV.U32 R2, RZ, RZ, RZ ;  /* 0x000000ffff027224 */ /* 0x000fcc00078e00ff */
[----:B------:R-:W-:Y:S02]  /*0710*/  DFMA R2, R14, -R2, R12 ;  /* 0x800000020e02722b */ /* 0x000fe4000000000c */
[----:B------:R-:W-:-:S08]  /*0720*/  DMUL.RP R12, R12, R16 ;  /* 0x000000100c0c7228 */ /* 0x000fd00000008000 */
[----:B------:R-:W-:Y:S02]  /*0730*/  FSETP.NEU.AND P0, PT, |R3|, R5, PT ;  /* 0x000000050300720b */ /* 0x000fe40003f0d200 */
[----:B------:R-:W-:Y:S02]  /*0740*/  LOP3.LUT R11, R13, R11, RZ, 0x3c, !PT ;  /* 0x0000000b0d0b7212 */ /* 0x000fe400078e3cff */
[----:B------:R-:W-:Y:S02]  /*0750*/  FSEL R14, R12, R14, !P0 ;  /* 0x0000000e0c0e7208 */ /* 0x000fe40004000000 */
[----:B------:R-:W-:Y:S01]  /*0760*/  FSEL R15, R11, R15, !P0 ;  /* 0x0000000f0b0f7208 */ /* 0x000fe20004000000 */
[----:B------:R-:W-:Y:S06]  /*0770*/  BRA `(.L_x_7) ;  /* 0x0000000000447947 */ /* 0x000fec0003800000 */
.L_x_6:
[----:B------:R-:W-:-:S14]  /*0780*/  DSETP.NAN.AND P0, PT, R8, R8, PT ;  /* 0x000000080800722a */ /* 0x000fdc0003f08000 */
[----:B------:R-:W-:Y:S05]  /*0790*/  @P0 BRA `(.L_x_8) ;  /* 0x0000000000340947 */ /* 0x000fea0003800000 */
[----:B------:R-:W-:Y:S01]  /*07a0*/  ISETP.NE.AND P0, PT, R20, R21, PT ;  /* 0x000000151400720c */ /* 0x000fe20003f05270 */
[----:B------:R-:W-:Y:S01]  /*07b0*/  IMAD.MOV.U32 R14, RZ, RZ, 0x0 ;  /* 0x00000000ff0e7424 */ /* 0x000fe200078e00ff */
[----:B------:R-:W-:-:S11]  /*07c0*/  MOV R15, 0xfff80000 ;  /* 0xfff80000000f7802 */ /* 0x000fd60000000f00 */
[----:B------:R-:W-:Y:S05]  /*07d0*/  @!P0 BRA `(.L_x_7) ;  /* 0x00000000002c8947 */ /* 0x000fea0003800000 */
[----:B------:R-:W-:Y:S02]  /*07e0*/  ISETP.NE.AND P0, PT, R20, 0x7ff00000, PT ;  /* 0x7ff000001400780c */ /* 0x000fe40003f05270 */
[----:B------:R-:W-:Y:S02]  /*07f0*/  LOP3.LUT R2, R9, 0x40c38800, RZ, 0x3c, !PT ;  /* 0x40c3880009027812 */ /* 0x000fe400078e3cff */
[----:B------:R-:W-:Y:S02]  /*0800*/  ISETP.EQ.OR P0, PT, R21, RZ, !P0 ;  /* 0x000000ff1500720c */ /* 0x000fe40004702670 */
[----:B------:R-:W-:-:S11]  /*0810*/  LOP3.LUT R15, R2, 0x80000000, RZ, 0xc0, !PT ;  /* 0x80000000020f7812 */ /* 0x000fd600078ec0ff */
[----:B------:R-:W-:Y:S01]  /*0820*/  @P0 LOP3.LUT R2, R15, 0x7ff00000, RZ, 0xfc, !PT ;  /* 0x7ff000000f020812 */ /* 0x000fe200078efcff */
[----:B------:R-:W-:Y:S02]  /*0830*/  @!P0 IMAD.MOV.U32 R14, RZ, RZ, RZ ;  /* 0x000000ffff0e8224 */ /* 0x000fe400078e00ff */
[----:B------:R-:W-:Y:S02]  /*0840*/  @P0 IMAD.MOV.U32 R14, RZ, RZ, RZ ;  /* 0x000000ffff0e0224 */ /* 0x000fe400078e00ff */
[----:B------:R-:W-:Y:S01]  /*0850*/  @P0 IMAD.MOV.U32 R15, RZ, RZ, R2 ;  /* 0x000000ffff0f0224 */ /* 0x000fe200078e0002 */
[----:B------:R-:W-:Y:S06]  /*0860*/  BRA `(.L_x_7) ;  /* 0x0000000000087947 */ /* 0x000fec0003800000 */
.L_x_8:
[----:B------:R-:W-:Y:S01]  /*0870*/  LOP3.LUT R15, R9, 0x80000, RZ, 0xfc, !PT ;  /* 0x00080000090f7812 */ /* 0x000fe200078efcff */
[----:B------:R-:W-:-:S07]  /*0880*/  IMAD.MOV.U32 R14, RZ, RZ, R8 ;  /* 0x000000ffff0e7224 */ /* 0x000fce00078e0008 */
.L_x_7:
[----:B------:R-:W-:Y:S05]  /*0890*/  BSYNC.RECONVERGENT B1 ;  /* 0x0000000000017941 */ /* 0x000fea0003800200 */
.L_x_5:
[----:B------:R-:W-:Y:S02]  /*08a0*/  IMAD.MOV.U32 R2, RZ, RZ, R0 ;  /* 0x000000ffff027224 */ /* 0x000fe400078e0000 */
[----:B------:R-:W-:-:S04]  /*08b0*/  IMAD.MOV.U32 R3, RZ, RZ, 0x0 ;  /* 0x00000000ff037424 */ /* 0x000fc800078e00ff */
[----:B------:R-:W-:Y:S05]  /*08c0*/  RET.REL.NODEC R2 `(_Z7kernelAPiS_S_i) ;  /* 0xfffffff402cc7950 */ /* 0x000fea0003c3ffff */
.L_x_9:
[----:B------:R-:W-:-:S00]  /*08d0*/  BRA `(.L_x_9) ;  /* 0xfffffffc00fc7947 */ /* 0x000fc0000383ffff */
[----:B------:R-:W-:-:S00]  /*08e0*/  NOP ;  /* 0x0000000000007918 */ /* 0x000fc00000000000 */
        /* <DEDUP_REMOVED lines=9> */
.L_x_10:


//--------------------- .nv.global.init           --------------------------
	.section	.nv.global.init,"aw",@progbits
.nv.global.init:
	.type		$str,@object
	.size		$str,(.L_0 - $str)
$str:
        /*0000*/ 	.byte	0x25, 0x64, 0x0a, 0x00
.L_0:


//--------------------- .nv.shared.reserved.0     --------------------------
	.section	.nv.shared.reserved.0,"aw",@nobits
	.weak		__nv_reservedSMEM_offset_0_alias
	.size		__nv_reservedSMEM_offset_0_alias, 0, 64
	.other		__nv_reservedSMEM_offset_0_alias,@"STO_CUDA_RESERVED_SHARED STV_DEFAULT"
__nv_reservedSMEM_offset_0_alias:
	.zero		0
	.zero		64


//--------------------- .nv.constant0._Z7kernelAPiS_S_i --------------------------
	.section	.nv.constant0._Z7kernelAPiS_S_i,"a",@progbits
	.sectionflags	@""
	.align	4
.nv.constant0._Z7kernelAPiS_S_i:
	.zero		924


//--------------------- SYMBOLS --------------------------

	.type		.nv.reservedSmem.offset0,@object
	.size		.nv.reservedSmem.offset0,0x4
	.type		vprintf,@function
